//
// Generated by NVIDIA NVVM Compiler
//
// Compiler Build ID: CL-36424714
// Cuda compilation tools, release 13.0, V13.0.88
// Based on NVVM 20.0.0
//

.version 9.0
.target sm_100
.address_size 64

	// .globl	_Z20vectorAdditionKernelPKfS0_Pfj

.visible .entry _Z20vectorAdditionKernelPKfS0_Pfj(
	.param .u64 .ptr .align 1 _Z20vectorAdditionKernelPKfS0_Pfj_param_0,
	.param .u64 .ptr .align 1 _Z20vectorAdditionKernelPKfS0_Pfj_param_1,
	.param .u64 .ptr .align 1 _Z20vectorAdditionKernelPKfS0_Pfj_param_2,
	.param .u32 _Z20vectorAdditionKernelPKfS0_Pfj_param_3
)
{
	.reg .pred 	%p<2>;
	.reg .b32 	%r<6>;
	.reg .b32 	%f<4>;
	.reg .b64 	%rd<11>;

	ld.param.u64 	%rd1, [_Z20vectorAdditionKernelPKfS0_Pfj_param_0];
	ld.param.u64 	%rd2, [_Z20vectorAdditionKernelPKfS0_Pfj_param_1];
	ld.param.u64 	%rd3, [_Z20vectorAdditionKernelPKfS0_Pfj_param_2];
	ld.param.u32 	%r2, [_Z20vectorAdditionKernelPKfS0_Pfj_param_3];
	mov.u32 	%r3, %ctaid.x;
	mov.u32 	%r4, %ntid.x;
	mov.u32 	%r5, %tid.x;
	mad.lo.s32 	%r1, %r3, %r4, %r5;
	setp.ge.u32 	%p1, %r1, %r2;
	@%p1 bra 	$L__BB0_2;
	cvta.to.global.u64 	%rd4, %rd1;
	cvta.to.global.u64 	%rd5, %rd2;
	cvta.to.global.u64 	%rd6, %rd3;
	mul.wide.u32 	%rd7, %r1, 4;
	add.s64 	%rd8, %rd4, %rd7;
	ld.global.f32 	%f1, [%rd8];
	add.s64 	%rd9, %rd5, %rd7;
	ld.global.f32 	%f2, [%rd9];
	add.f32 	%f3, %f1, %f2;
	add.s64 	%rd10, %rd6, %rd7;
	st.global.f32 	[%rd10], %f3;
$L__BB0_2:
	ret;

}


// ===== COMPILED SASS (sm_100) =====

	.target	sm_100

	.elftype	@"ET_EXEC"


//--------------------- .note.nv.tkinfo           --------------------------
	.section	.note.nv.tkinfo,"",@"SHT_NOTE"
	.sectionflags	@"SHF_NOTE_NV_TKINFO"
	.tkinfo
        /*0018*/ 	.word	0x00000002
        /*0030*/ 	.string	""
        /*0030*/ 	.string	"ptxas"
        /*0030*/ 	.string	"Cuda compilation tools, release 13.0, V13.0.88"
        /*0030*/ 	.string	"Build cuda_13.0.r13.0/compiler.36424714_0"
        /*0030*/ 	.string	"-arch sm_100 -m 64 "



//--------------------- .note.nv.cuinfo           --------------------------
	.section	.note.nv.cuinfo,"",@"SHT_NOTE"
	.sectionflags	@"SHF_NOTE_NV_CUINFO"
        /*0018*/ 	.short	0x0002
        /*001a*/ 	.short	0x0064
        /*001c*/ 	.short	0x0082
	.zero		2


//--------------------- .nv.info                  --------------------------
	.section	.nv.info,"",@"SHT_CUDA_INFO"
	.align	4


	//----- nvinfo : EIATTR_REGCOUNT
	.align		4
        /*0000*/ 	.byte	0x04, 0x2f
        /*0002*/ 	.short	(.L_1 - .L_0)
	.align		4
.L_0:
        /*0004*/ 	.word	index@(_Z20vectorAdditionKernelPKfS0_Pfj)
        /*0008*/ 	.word	0x0000000c


	//----- nvinfo : EIATTR_FRAME_SIZE
	.align		4
.L_1:
        /*000c*/ 	.byte	0x04, 0x11
        /*000e*/ 	.short	(.L_3 - .L_2)
	.align		4
.L_2:
        /*0010*/ 	.word	index@(_Z20vectorAdditionKernelPKfS0_Pfj)
        /*0014*/ 	.word	0x00000000


	//----- nvinfo : EIATTR_MIN_STACK_SIZE
	.align		4
.L_3:
        /*0018*/ 	.byte	0x04, 0x12
        /*001a*/ 	.short	(.L_5 - .L_4)
	.align		4
.L_4:
        /*001c*/ 	.word	index@(_Z20vectorAdditionKernelPKfS0_Pfj)
        /*0020*/ 	.word	0x00000000
.L_5:


//--------------------- .nv.compat                --------------------------
	.section	.nv.compat,"",@"SHT_CUDA_COMPAT_INFO"
	.align	4
        /*0000*/ 	.byte	0x02, 0x09, 0x00, 0x00, 0x02, 0x02, 0x01, 0x00, 0x02, 0x05, 0x05, 0x00, 0x03, 0x07, 0x01, 0x01
        /*0010*/ 	.byte	0x02, 0x03, 0x00, 0x00, 0x02, 0x06, 0x01, 0x00, 0x04, 0x0b, 0x08, 0x00, 0x09, 0x00, 0x00, 0x00
        /*0020*/ 	.byte	0x00, 0x00, 0x00, 0x00


//--------------------- .nv.info._Z20vectorAdditionKernelPKfS0_Pfj --------------------------
	.section	.nv.info._Z20vectorAdditionKernelPKfS0_Pfj,"",@"SHT_CUDA_INFO"
	.sectionflags	@""
	.align	4


	//----- nvinfo : EIATTR_CUDA_API_VERSION
	.align		4
        /*0000*/ 	.byte	0x04, 0x37
        /*0002*/ 	.short	(.L_7 - .L_6)
.L_6:
        /*0004*/ 	.word	0x00000082


	//----- nvinfo : EIATTR_KPARAM_INFO
	.align		4
.L_7:
        /*0008*/ 	.byte	0x04, 0x17
        /*000a*/ 	.short	(.L_9 - .L_8)
.L_8:
        /*000c*/ 	.word	0x00000000
        /*0010*/ 	.short	0x0003
        /*0012*/ 	.short	0x0018
        /*0014*/ 	.byte	0x00, 0xf0, 0x11, 0x00


	//----- nvinfo : EIATTR_KPARAM_INFO
	.align		4
.L_9:
        /*0018*/ 	.byte	0x04, 0x17
        /*001a*/ 	.short	(.L_11 - .L_10)
.L_10:
        /*001c*/ 	.word	0x00000000
        /*0020*/ 	.short	0x0002
        /*0022*/ 	.short	0x0010
        /*0024*/ 	.byte	0x00, 0xf5, 0x21, 0x00


	//----- nvinfo : EIATTR_KPARAM_INFO
	.align		4
.L_11:
        /*0028*/ 	.byte	0x04, 0x17
        /*002a*/ 	.short	(.L_13 - .L_12)
.L_12:
        /*002c*/ 	.word	0x00000000
        /*0030*/ 	.short	0x0001
        /*0032*/ 	.short	0x0008
        /*0034*/ 	.byte	0x00, 0xf5, 0x21, 0x00


	//----- nvinfo : EIATTR_KPARAM_INFO
	.align		4
.L_13:
        /*0038*/ 	.byte	0x04, 0x17
        /*003a*/ 	.short	(.L_15 - .L_14)
.L_14:
        /*003c*/ 	.word	0x00000000
        /*0040*/ 	.short	0x0000
        /*0042*/ 	.short	0x0000
        /*0044*/ 	.byte	0x00, 0xf5, 0x21, 0x00


	//----- nvinfo : EIATTR_SPARSE_MMA_MASK
	.align		4
.L_15:
        /*0048*/ 	.byte	0x03, 0x50
        /*004a*/ 	.short	0x0000


	//----- nvinfo : EIATTR_MAXREG_COUNT
	.align		4
        /*004c*/ 	.byte	0x03, 0x1b
        /*004e*/ 	.short	0x00ff


	//----- nvinfo : EIATTR_MERCURY_ISA_VERSION
	.align		4
        /*0050*/ 	.byte	0x03, 0x5f
        /*0052*/ 	.short	0x0101


	//----- nvinfo : EIATTR_VRC_CTA_INIT_COUNT
	.align		4
        /*0054*/ 	.byte	0x02, 0x4a
	.zero		1
	.zero		1


	//----- nvinfo : EIATTR_EXIT_INSTR_OFFSETS
	.align		4
        /*0058*/ 	.byte	0x04, 0x1c
        /*005a*/ 	.short	(.L_17 - .L_16)


	//   ....[0]....
.L_16:
        /*005c*/ 	.word	0x00000070


	//   ....[1]....
        /*0060*/ 	.word	0x00000130


	//----- nvinfo : EIATTR_CBANK_PARAM_SIZE
	.align		4
.L_17:
        /*0064*/ 	.byte	0x03, 0x19
        /*0066*/ 	.short	0x001c


	//----- nvinfo : EIATTR_PARAM_CBANK
	.align		4
        /*0068*/ 	.byte	0x04, 0x0a
        /*006a*/ 	.short	(.L_19 - .L_18)
	.align		4
.L_18:
        /*006c*/ 	.word	index@(.nv.constant0._Z20vectorAdditionKernelPKfS0_Pfj)
        /*0070*/ 	.short	0x0380
        /*0072*/ 	.short	0x001c


	//----- nvinfo : EIATTR_SW_WAR
	.align		4
.L_19:
        /*0074*/ 	.byte	0x04, 0x36
        /*0076*/ 	.short	(.L_21 - .L_20)
.L_20:
        /*0078*/ 	.word	0x00000008
.L_21:


//--------------------- .nv.callgraph             --------------------------
	.section	.nv.callgraph,"",@"SHT_CUDA_CALLGRAPH"
	.align	4
	.sectionentsize	8
	.align		4
        /*0000*/ 	.word	0x00000000
	.align		4
        /*0004*/ 	.word	0xffffffff
	.align		4
        /*0008*/ 	.word	0x00000000
	.align		4
        /*000c*/ 	.word	0xfffffffe
	.align		4
        /*0010*/ 	.word	0x00000000
	.align		4
        /*0014*/ 	.word	0xfffffffd
	.align		4
        /*0018*/ 	.word	0x00000000
	.align		4
        /*001c*/ 	.word	0xfffffffc


//--------------------- .text._Z20vectorAdditionKernelPKfS0_Pfj --------------------------
	.section	.text._Z20vectorAdditionKernelPKfS0_Pfj,"ax",@progbits
	.align	128
        .global         _Z20vectorAdditionKernelPKfS0_Pfj
        .type           _Z20vectorAdditionKernelPKfS0_Pfj,@function
        .size           _Z20vectorAdditionKernelPKfS0_Pfj,(.L_x_1 - _Z20vectorAdditionKernelPKfS0_Pfj)
        .other          _Z20vectorAdditionKernelPKfS0_Pfj,@"STO_CUDA_ENTRY STV_DEFAULT"
_Z20vectorAdditionKernelPKfS0_Pfj:
.text._Z20vectorAdditionKernelPKfS0_Pfj:
[----:B------:R-:W-:Y:S01]  /*0000*/  LDC R1, c[0x0][0x37c] ;  /* 0x0000df00ff017b82 */ /* 0x000fe20000000800 */
[----:B------:R-:W0:Y:S07]  /*0010*/  S2R R0, SR_TID.X ;  /* 0x0000000000007919 */ /* 0x000e2e0000002100 */
[----:B------:R-:W0:Y:S01]  /*0020*/  S2UR UR4, SR_CTAID.X ;  /* 0x00000000000479c3 */ /* 0x000e220000002500 */
[----:B------:R-:W1:Y:S07]  /*0030*/  LDCU UR5, c[0x0][0x398] ;  /* 0x00007300ff0577ac */ /* 0x000e6e0008000800 */
[----:B------:R-:W0:Y:S02]  /*0040*/  LDC R9, c[0x0][0x360] ;  /* 0x0000d800ff097b82 */ /* 0x000e240000000800 */
[----:B0-----:R-:W-:-:S05]  /*0050*/  IMAD R9, R9, UR4, R0 ;  /* 0x0000000409097c24 */ /* 0x001fca000f8e0200 */
[----:B-1----:R-:W-:-:S13]  /*0060*/  ISETP.GE.U32.AND P0, PT, R9, UR5, PT ;  /* 0x0000000509007c0c */ /* 0x002fda000bf06070 */
[----:B------:R-:W-:Y:S05]  /*0070*/  @P0 EXIT ;  /* 0x000000000000094d */ /* 0x000fea0003800000 */
[----:B------:R-:W0:Y:S01]  /*0080*/  LDC.64 R2, c[0x0][0x380] ;  /* 0x0000e000ff027b82 */ /* 0x000e220000000a00 */
[----:B------:R-:W1:Y:S07]  /*0090*/  LDCU.64 UR4, c[0x0][0x358] ;  /* 0x00006b00ff0477ac */ /* 0x000e6e0008000a00 */
[----:B------:R-:W2:Y:S08]  /*00a0*/  LDC.64 R4, c[0x0][0x388] ;  /* 0x0000e200ff047b82 */ /* 0x000eb00000000a00 */
[----:B------:R-:W3:Y:S01]  /*00b0*/  LDC.64 R6, c[0x0][0x390] ;  /* 0x0000e400ff067b82 */ /* 0x000ee20000000a00 */
[----:B0-----:R-:W-:-:S06]  /*00c0*/  IMAD.WIDE.U32 R2, R9, 0x4, R2 ;  /* 0x0000000409027825 */ /* 0x001fcc00078e0002 */
[----:B-1----:R-:W4:Y:S01]  /*00d0*/  LDG.E R2, desc[UR4][R2.64] ;  /* 0x0000000402027981 */ /* 0x002f22000c1e1900 */
[----:B--2---:R-:W-:-:S06]  /*00e0*/  IMAD.WIDE.U32 R4, R9, 0x4, R4 ;  /* 0x0000000409047825 */ /* 0x004fcc00078e0004 */
[----:B------:R-:W4:Y:S01]  /*00f0*/  LDG.E R5, desc[UR4][R4.64] ;  /* 0x0000000404057981 */ /* 0x000f22000c1e1900 */
[----:B---3--:R-:W-:-:S04]  /*0100*/  IMAD.WIDE.U32 R6, R9, 0x4, R6 ;  /* 0x0000000409067825 */ /* 0x008fc800078e0006 */
[----:B----4-:R-:W-:-:S05]  /*0110*/  FADD R9, R2, R5 ;  /* 0x0000000502097221 */ /* 0x010fca0000000000 */
[----:B------:R-:W-:Y:S01]  /*0120*/  STG.E desc[UR4][R6.64], R9 ;  /* 0x0000000906007986 */ /* 0x000fe2000c101904 */
[----:B------:R-:W-:Y:S05]  /*0130*/  EXIT ;  /* 0x000000000000794d */ /* 0x000fea0003800000 */
.L_x_0:
[----:B------:R-:W-:-:S00]  /*0140*/  BRA `(.L_x_0) ;  /* 0xfffffffc00fc7947 */ /* 0x000fc0000383ffff */
[----:B------:R-:W-:-:S00]  /*0150*/  NOP ;  /* 0x0000000000007918 */ /* 0x000fc00000000000 */
        /* <DEDUP_REMOVED lines=10> */
.L_x_1:


//--------------------- .nv.shared.reserved.0     --------------------------
	.section	.nv.shared.reserved.0,"aw",@nobits
	.weak		__nv_reservedSMEM_offset_0_alias
	.size		__nv_reservedSMEM_offset_0_alias, 0, 64
	.other		__nv_reservedSMEM_offset_0_alias,@"STO_CUDA_RESERVED_SHARED STV_DEFAULT"
__nv_reservedSMEM_offset_0_alias:
	.zero		0
	.zero		64


//--------------------- .nv.constant0._Z20vectorAdditionKernelPKfS0_Pfj --------------------------
	.section	.nv.constant0._Z20vectorAdditionKernelPKfS0_Pfj,"a",@progbits
	.sectionflags	@""
	.align	4
.nv.constant0._Z20vectorAdditionKernelPKfS0_Pfj:
	.zero		924


//--------------------- SYMBOLS --------------------------

	.type		.nv.reservedSmem.offset0,@object
	.size		.nv.reservedSmem.offset0,0x4
